	.headerflags	@"EF_CUDA_TEXMODE_UNIFIED EF_CUDA_64BIT_ADDRESS EF_CUDA_ACCELERATORS EF_CUDA_SM90 EF_CUDA_VIRTUAL_SM(EF_CUDA_SM90)"
	.elftype	@"ET_EXEC"


//--------------------- .nv.info                  --------------------------
	.section	.nv.info,"",@"SHT_CUDA_INFO"
	.align	4


	//----- nvinfo : EIATTR_REGCOUNT
	.align		4
        /*0000*/ 	.byte	0x04, 0x2f
        /*0002*/ 	.short	(.L_1 - .L_0)
	.align		4
.L_0:
        /*0004*/ 	.word	index@(triton_poi_fused__unsafe_index_add_38)
        /*0008*/ 	.word	0x00000010


	//----- nvinfo : EIATTR_MIN_STACK_SIZE
	.align		4
.L_1:
        /*000c*/ 	.byte	0x04, 0x12
        /*000e*/ 	.short	(.L_3 - .L_2)
	.align		4
.L_2:
        /*0010*/ 	.word	index@(triton_poi_fused__unsafe_index_add_38)
        /*0014*/ 	.word	0x00000000


	//----- nvinfo : EIATTR_FRAME_SIZE
	.align		4
.L_3:
        /*0018*/ 	.byte	0x04, 0x11
        /*001a*/ 	.short	(.L_5 - .L_4)
	.align		4
.L_4:
        /*001c*/ 	.word	index@(triton_poi_fused__unsafe_index_add_38)
        /*0020*/ 	.word	0x00000000


	//----- nvinfo : EIATTR_MIN_STACK_SIZE
	.align		4
.L_5:
        /*0024*/ 	.byte	0x04, 0x12
        /*0026*/ 	.short	(.L_7 - .L_6)
	.align		4
.L_6:
        /*0028*/ 	.word	index@(triton_poi_fused__unsafe_index_add_38)
        /*002c*/ 	.word	0x00000000
.L_7:


//--------------------- .nv.info.triton_poi_fused__unsafe_index_add_38 --------------------------
	.section	.nv.info.triton_poi_fused__unsafe_index_add_38,"",@"SHT_CUDA_INFO"
	.sectionflags	@""
	.align	4


	//----- nvinfo : EIATTR_CUDA_API_VERSION
	.align		4
        /*0000*/ 	.byte	0x04, 0x37
        /*0002*/ 	.short	(.L_9 - .L_8)
.L_8:
        /*0004*/ 	.word	0x0000007c


	//----- nvinfo : EIATTR_KPARAM_INFO
	.align		4
.L_9:
        /*0008*/ 	.byte	0x04, 0x17
        /*000a*/ 	.short	(.L_11 - .L_10)
.L_10:
        /*000c*/ 	.word	0x00000000
        /*0010*/ 	.short	0x0004
        /*0012*/ 	.short	0x0020
        /*0014*/ 	.byte	0x00, 0xf0, 0x11, 0x00


	//----- nvinfo : EIATTR_KPARAM_INFO
	.align		4
.L_11:
        /*0018*/ 	.byte	0x04, 0x17
        /*001a*/ 	.short	(.L_13 - .L_12)
.L_12:
        /*001c*/ 	.word	0x00000000
        /*0020*/ 	.short	0x0003
        /*0022*/ 	.short	0x0018
        /*0024*/ 	.byte	0x00, 0xf4, 0x21, 0x00


	//----- nvinfo : EIATTR_KPARAM_INFO
	.align		4
.L_13:
        /*0028*/ 	.byte	0x04, 0x17
        /*002a*/ 	.short	(.L_15 - .L_14)
.L_14:
        /*002c*/ 	.word	0x00000000
        /*0030*/ 	.short	0x0002
        /*0032*/ 	.short	0x0010
        /*0034*/ 	.byte	0x00, 0xf4, 0x21, 0x00


	//----- nvinfo : EIATTR_KPARAM_INFO
	.align		4
.L_15:
        /*0038*/ 	.byte	0x04, 0x17
        /*003a*/ 	.short	(.L_17 - .L_16)
.L_16:
        /*003c*/ 	.word	0x00000000
        /*0040*/ 	.short	0x0001
        /*0042*/ 	.short	0x0008
        /*0044*/ 	.byte	0x00, 0xf4, 0x21, 0x00


	//----- nvinfo : EIATTR_KPARAM_INFO
	.align		4
.L_17:
        /*0048*/ 	.byte	0x04, 0x17
        /*004a*/ 	.short	(.L_19 - .L_18)
.L_18:
        /*004c*/ 	.word	0x00000000
        /*0050*/ 	.short	0x0000
        /*0052*/ 	.short	0x0000
        /*0054*/ 	.byte	0x00, 0xf4, 0x21, 0x00


	//----- nvinfo : EIATTR_SPARSE_MMA_MASK
	.align		4
.L_19:
        /*0058*/ 	.byte	0x03, 0x50
        /*005a*/ 	.short	0x0000


	//----- nvinfo : EIATTR_MAXREG_COUNT
	.align		4
        /*005c*/ 	.byte	0x03, 0x1b
        /*005e*/ 	.short	0x00ff


	//----- nvinfo : EIATTR_EXIT_INSTR_OFFSETS
	.align		4
        /*0060*/ 	.byte	0x04, 0x1c
        /*0062*/ 	.short	(.L_21 - .L_20)


	//   ....[0]....
.L_20:
        /*0064*/ 	.word	0x000003f0


	//----- nvinfo : EIATTR_REQNTID
	.align		4
.L_21:
        /*0068*/ 	.byte	0x04, 0x10
        /*006a*/ 	.short	(.L_23 - .L_22)
.L_22:
        /*006c*/ 	.word	0x00000100
        /*0070*/ 	.word	0x00000001
        /*0074*/ 	.word	0x00000001


	//----- nvinfo : EIATTR_CBANK_PARAM_SIZE
	.align		4
.L_23:
        /*0078*/ 	.byte	0x03, 0x19
        /*007a*/ 	.short	0x0024


	//----- nvinfo : EIATTR_PARAM_CBANK
	.align		4
        /*007c*/ 	.byte	0x04, 0x0a
        /*007e*/ 	.short	(.L_25 - .L_24)
	.align		4
.L_24:
        /*0080*/ 	.word	index@(.nv.constant0.triton_poi_fused__unsafe_index_add_38)
        /*0084*/ 	.short	0x0210
        /*0086*/ 	.short	0x0024


	//----- nvinfo : EIATTR_SW_WAR
	.align		4
.L_25:
        /*0088*/ 	.byte	0x04, 0x36
        /*008a*/ 	.short	(.L_27 - .L_26)
.L_26:
        /*008c*/ 	.word	0x00000008
.L_27:


//--------------------- .nv.callgraph             --------------------------
	.section	.nv.callgraph,"",@"SHT_CUDA_CALLGRAPH"
	.align	4
	.sectionentsize	8
	.align		4
        /*0000*/ 	.word	0x00000000
	.align		4
        /*0004*/ 	.word	0xffffffff
	.align		4
        /*0008*/ 	.word	0x00000000
	.align		4
        /*000c*/ 	.word	0xfffffffe
	.align		4
        /*0010*/ 	.word	0x00000000
	.align		4
        /*0014*/ 	.word	0xfffffffd
	.align		4
        /*0018*/ 	.word	0x00000000
	.align		4
        /*001c*/ 	.word	0xfffffffc


//--------------------- .text.triton_poi_fused__unsafe_index_add_38 --------------------------
	.section	.text.triton_poi_fused__unsafe_index_add_38,"ax",@progbits
	.align	128
        .global         triton_poi_fused__unsafe_index_add_38
        .type           triton_poi_fused__unsafe_index_add_38,@function
        .size           triton_poi_fused__unsafe_index_add_38,(.L_x_1 - triton_poi_fused__unsafe_index_add_38)
        .other          triton_poi_fused__unsafe_index_add_38,@"STO_CUDA_ENTRY STV_DEFAULT"
triton_poi_fused__unsafe_index_add_38:
.text.triton_poi_fused__unsafe_index_add_38:
[----:B------:R-:W-:Y:S01]  /*0000*/  LDC R1, c[0x0][0x28] ;  /* 0x00000a00ff017b82 */ /* 0x000fe20000000800 */
[----:B------:R-:W1:Y:S07]  /*0010*/  S2R R0, SR_TID.X ;  /* 0x0000000000007919 */ /* 0x000e6e0000002100 */
[----:B------:R-:W2:Y:S01]  /*0020*/  LDC.64 R4, c[0x0][0x210] ;  /* 0x00008400ff047b82 */ /* 0x000ea20000000a00 */
[----:B------:R-:W-:Y:S01]  /*0030*/  ULDC.64 UR4, c[0x0][0x208] ;  /* 0x0000820000047ab9 */ /* 0x000fe20000000a00 */
[----:B------:R-:W-:Y:S01]  /*0040*/  ULDC.64 UR6, c[0x0][0x218] ;  /* 0x0000860000067ab9 */ /* 0x000fe20000000a00 */
[----:B------:R-:W3:Y:S01]  /*0050*/  S2R R9, SR_CTAID.X ;  /* 0x0000000000097919 */ /* 0x000ee20000002500 */
[----:B------:R-:W-:Y:S01]  /*0060*/  ULDC.64 UR8, c[0x0][0x220] ;  /* 0x0000880000087ab9 */ /* 0x000fe20000000a00 */
[----:B-1----:R-:W-:-:S05]  /*0070*/  IMAD.SHL.U32 R0, R0, 0x2, RZ ;  /* 0x0000000200007824 */ /* 0x002fca00078e00ff */
[----:B------:R-:W-:-:S05]  /*0080*/  LOP3.LUT R0, R0, 0x1fe, RZ, 0xc0, !PT ;  /* 0x000001fe00007812 */ /* 0x000fca00078ec0ff */
[----:B---3--:R-:W-:-:S05]  /*0090*/  IMAD R0, R9, 0x200, R0 ;  /* 0x0000020009007824 */ /* 0x008fca00078e0200 */
[----:B------:R-:W-:-:S04]  /*00a0*/  SHF.R.S32.HI R3, RZ, 0x1f, R0 ;  /* 0x0000001fff037819 */ /* 0x000fc80000011400 */
[----:B------:R-:W-:-:S04]  /*00b0*/  LEA.HI R6, R3, R0, RZ, 0x6 ;  /* 0x0000000003067211 */ /* 0x000fc800078f30ff */
[----:B------:R-:W-:Y:S02]  /*00c0*/  SHF.R.S32.HI R2, RZ, 0x6, R6 ;  /* 0x00000006ff027819 */ /* 0x000fe40000011406 */
[----:B------:R-:W-:Y:S02]  /*00d0*/  LOP3.LUT R7, R6, 0xffffffc0, RZ, 0xc0, !PT ;  /* 0xffffffc006077812 */ /* 0x000fe400078ec0ff */
[----:B------:R-:W-:-:S04]  /*00e0*/  LEA.HI R3, R2, R2, RZ, 0x6 ;  /* 0x0000000202037211 */ /* 0x000fc800078f30ff */
[----:B------:R-:W-:-:S05]  /*00f0*/  LOP3.LUT R3, R3, 0xffffffc0, RZ, 0xc0, !PT ;  /* 0xffffffc003037812 */ /* 0x000fca00078ec0ff */
[----:B------:R-:W-:-:S04]  /*0100*/  IMAD.IADD R3, R2, 0x1, -R3 ;  /* 0x0000000102037824 */ /* 0x000fc800078e0a03 */
[----:B--2---:R-:W-:-:S04]  /*0110*/  IMAD.WIDE R2, R3, 0x8, R4 ;  /* 0x0000000803027825 */ /* 0x004fc800078e0204 */
[----:B------:R-:W-:Y:S02]  /*0120*/  IMAD.IADD R7, R0, 0x1, -R7 ;  /* 0x0000000100077824 */ /* 0x000fe400078e0a07 */
[----:B------:R-:W2:Y:S02]  /*0130*/  LDG.E.EL.64 R2, desc[UR4][R2.64] ;  /* 0x0000000402027981 */ /* 0x000ea4000c2e1b00 */
[----:B------:R-:W-:-:S06]  /*0140*/  IMAD.WIDE R4, R7, 0x8, R4 ;  /* 0x0000000807047825 */ /* 0x000fcc00078e0204 */
[----:B------:R-:W3:Y:S01]  /*0150*/  LDG.E.EL.128 R4, desc[UR4][R4.64] ;  /* 0x0000000404047981 */ /* 0x000ee2000c2e1d00 */
[----:B------:R-:W-:-:S04]  /*0160*/  SHF.R.S32.HI R9, RZ, 0x16, R9 ;  /* 0x00000016ff097819 */ /* 0x000fc80000011409 */
[----:B------:R-:W-:-:S04]  /*0170*/  SGXT R9, R9, 0x1 ;  /* 0x000000010909781a */ /* 0x000fc80000000200 */
[----:B------:R-:W-:-:S04]  /*0180*/  LEA.HI R9, R9, R0, RZ, 0xc ;  /* 0x0000000009097211 */ /* 0x000fc800078f60ff */
[----:B------:R-:W-:-:S05]  /*0190*/  SHF.R.S32.HI R9, RZ, 0xc, R9 ;  /* 0x0000000cff097819 */ /* 0x000fca0000011409 */
[----:B------:R-:W-:Y:S01]  /*01a0*/  IMAD.SHL.U32 R9, R9, 0x400, RZ ;  /* 0x0000040009097824 */ /* 0x000fe200078e00ff */
[----:B--2---:R-:W-:-:S04]  /*01b0*/  SHF.R.U32.HI R11, RZ, 0x1a, R3 ;  /* 0x0000001aff0b7819 */ /* 0x004fc80000011603 */
[----:B------:R-:W-:-:S04]  /*01c0*/  LOP3.LUT R11, R11, 0x20, RZ, 0xc0, !PT ;  /* 0x000000200b0b7812 */ /* 0x000fc800078ec0ff */
[----:B------:R-:W-:Y:S02]  /*01d0*/  IADD3 R11, P0, R2, R11, RZ ;  /* 0x0000000b020b7210 */ /* 0x000fe40007f1e0ff */
[----:B---3--:R-:W-:Y:S02]  /*01e0*/  SHF.R.U32.HI R10, RZ, 0x1a, R5 ;  /* 0x0000001aff0a7819 */ /* 0x008fe40000011605 */
[----:B------:R-:W-:Y:S01]  /*01f0*/  SHF.R.S32.HI R2, RZ, 0x1f, R9 ;  /* 0x0000001fff027819 */ /* 0x000fe20000011409 */
[----:B------:R-:W-:Y:S01]  /*0200*/  IMAD.X R12, RZ, RZ, R3, P0 ;  /* 0x000000ffff0c7224 */ /* 0x000fe200000e0603 */
[----:B------:R-:W-:Y:S02]  /*0210*/  LEA R9, P0, R11, R9, 0x5 ;  /* 0x000000090b097211 */ /* 0x000fe400078028ff */
[----:B------:R-:W-:Y:S02]  /*0220*/  SHF.R.U32.HI R8, RZ, 0x1a, R7 ;  /* 0x0000001aff087819 */ /* 0x000fe40000011607 */
[----:B------:R-:W-:-:S02]  /*0230*/  LOP3.LUT R3, R10, 0x20, RZ, 0xc0, !PT ;  /* 0x000000200a037812 */ /* 0x000fc400078ec0ff */
[----:B------:R-:W-:Y:S02]  /*0240*/  LEA.HI.X R11, R11, R2, R12, 0x5, P0 ;  /* 0x000000020b0b7211 */ /* 0x000fe400000f2c0c */
[----:B------:R-:W-:Y:S02]  /*0250*/  LOP3.LUT R8, R8, 0x20, RZ, 0xc0, !PT ;  /* 0x0000002008087812 */ /* 0x000fe400078ec0ff */
[-C--:B------:R-:W-:Y:S02]  /*0260*/  IADD3 R3, P0, P1, R3, R9.reuse, R4 ;  /* 0x0000000903037210 */ /* 0x080fe4000791e004 */
[----:B------:R-:W-:Y:S02]  /*0270*/  IADD3 R2, P2, P3, R8, R9, R6 ;  /* 0x0000000908027210 */ /* 0x000fe40007b5e006 */
[-C--:B------:R-:W-:Y:S01]  /*0280*/  IADD3.X R4, RZ, R11.reuse, R5, P0, P1 ;  /* 0x0000000bff047210 */ /* 0x080fe200007e2405 */
[C---:B------:R-:W-:Y:S01]  /*0290*/  IMAD.SHL.U32 R8, R3.reuse, 0x4, RZ ;  /* 0x0000000403087824 */ /* 0x040fe200078e00ff */
[----:B------:R-:W-:Y:S01]  /*02a0*/  IADD3.X R7, RZ, R11, R7, P2, P3 ;  /* 0x0000000bff077210 */ /* 0x000fe200017e6407 */
[----:B------:R-:W-:Y:S01]  /*02b0*/  IMAD.SHL.U32 R10, R2, 0x4, RZ ;  /* 0x00000004020a7824 */ /* 0x000fe200078e00ff */
[----:B------:R-:W-:-:S02]  /*02c0*/  SHF.L.U64.HI R3, R3, 0x2, R4 ;  /* 0x0000000203037819 */ /* 0x000fc40000010204 */
[----:B------:R-:W-:Y:S02]  /*02d0*/  IADD3 R4, P0, R8, UR6, RZ ;  /* 0x0000000608047c10 */ /* 0x000fe4000ff1e0ff */
[----:B------:R-:W-:Y:S02]  /*02e0*/  IADD3 R6, P1, R10, UR6, RZ ;  /* 0x000000060a067c10 */ /* 0x000fe4000ff3e0ff */
[----:B------:R-:W-:Y:S02]  /*02f0*/  IADD3.X R5, R3, UR7, RZ, P0, !PT ;  /* 0x0000000703057c10 */ /* 0x000fe400087fe4ff */
[----:B------:R-:W-:Y:S02]  /*0300*/  SHF.L.U64.HI R2, R2, 0x2, R7 ;  /* 0x0000000202027819 */ /* 0x000fe40000010207 */
[----:B------:R-:W-:Y:S01]  /*0310*/  IADD3 R8, P2, R8, UR8, RZ ;  /* 0x0000000808087c10 */ /* 0x000fe2000ff5e0ff */
[----:B------:R-:W2:Y:S01]  /*0320*/  LDG.E.EL R4, desc[UR4][R4.64] ;  /* 0x0000000404047981 */ /* 0x000ea2000c2e1900 */
[----:B------:R-:W-:-:S02]  /*0330*/  IADD3 R10, P0, R10, UR8, RZ ;  /* 0x000000080a0a7c10 */ /* 0x000fc4000ff1e0ff */
[----:B------:R-:W-:Y:S02]  /*0340*/  IADD3.X R9, R3, UR9, RZ, P2, !PT ;  /* 0x0000000903097c10 */ /* 0x000fe400097fe4ff */
[----:B------:R-:W-:Y:S02]  /*0350*/  IADD3.X R11, R2, UR9, RZ, P0, !PT ;  /* 0x00000009020b7c10 */ /* 0x000fe400087fe4ff */
[----:B------:R-:W-:Y:S02]  /*0360*/  IADD3.X R7, R2, UR7, RZ, P1, !PT ;  /* 0x0000000702077c10 */ /* 0x000fe40008ffe4ff */
[----:B------:R-:W2:Y:S01]  /*0370*/  LDG.E.EL R9, desc[UR4][R8.64] ;  /* 0x0000000408097981 */ /* 0x000ea2000c2e1900 */
[----:B------:R-:W1:Y:S03]  /*0380*/  LDC.64 R2, c[0x0][0x228] ;  /* 0x00008a00ff027b82 */ /* 0x000e660000000a00 */
[----:B------:R-:W3:Y:S04]  /*0390*/  LDG.E.EL R6, desc[UR4][R6.64] ;  /* 0x0000000406067981 */ /* 0x000ee8000c2e1900 */
[----:B------:R-:W3:Y:S01]  /*03a0*/  LDG.E.EL R11, desc[UR4][R10.64] ;  /* 0x000000040a0b7981 */ /* 0x000ee2000c2e1900 */
[----:B-1----:R-:W-:-:S04]  /*03b0*/  IMAD.WIDE R2, R0, 0x4, R2 ;  /* 0x0000000400027825 */ /* 0x002fc800078e0202 */
[----:B--2---:R-:W-:Y:S01]  /*03c0*/  FADD R12, R4, R9 ;  /* 0x00000009040c7221 */ /* 0x004fe20000000000 */
[----:B---3--:R-:W-:-:S05]  /*03d0*/  FADD R13, R6, R11 ;  /* 0x0000000b060d7221 */ /* 0x008fca0000000000 */
[----:B------:R-:W-:Y:S01]  /*03e0*/  STG.E.64 desc[UR4][R2.64], R12 ;  /* 0x0000000c02007986 */ /* 0x000fe2000c101b04 */
[----:B------:R-:W-:Y:S05]  /*03f0*/  EXIT ;  /* 0x000000000000794d */ /* 0x000fea0003800000 */
.L_x_0:
[----:B------:R-:W-:-:S00]  /*0400*/  BRA `(.L_x_0) ;  /* 0xfffffffc00fc7947 */ /* 0x000fc0000383ffff */
[----:B------:R-:W-:-:S00]  /*0410*/  NOP ;  /* 0x0000000000007918 */ /* 0x000fc00000000000 */
        /* <DEDUP_REMOVED lines=14> */
.L_x_1:


//--------------------- .nv.constant0.triton_poi_fused__unsafe_index_add_38 --------------------------
	.section	.nv.constant0.triton_poi_fused__unsafe_index_add_38,"a",@progbits
	.sectionflags	@""
	.align	4
.nv.constant0.triton_poi_fused__unsafe_index_add_38:
	.zero		564
